//
// Generated by NVIDIA NVVM Compiler
//
// Compiler Build ID: CL-36424714
// Cuda compilation tools, release 13.0, V13.0.88
// Based on NVVM 20.0.0
//

.version 9.0
.target sm_100
.address_size 64

	// .globl	_Z6VecAddPKfS0_Pfiii

.visible .entry _Z6VecAddPKfS0_Pfiii(
	.param .u64 .ptr .align 1 _Z6VecAddPKfS0_Pfiii_param_0,
	.param .u64 .ptr .align 1 _Z6VecAddPKfS0_Pfiii_param_1,
	.param .u64 .ptr .align 1 _Z6VecAddPKfS0_Pfiii_param_2,
	.param .u32 _Z6VecAddPKfS0_Pfiii_param_3,
	.param .u32 _Z6VecAddPKfS0_Pfiii_param_4,
	.param .u32 _Z6VecAddPKfS0_Pfiii_param_5
)
{
	.reg .pred 	%p<2>;
	.reg .b32 	%r<10>;
	.reg .b32 	%f<4>;
	.reg .b64 	%rd<11>;
	.reg .b64 	%fd<6>;

	ld.param.u64 	%rd1, [_Z6VecAddPKfS0_Pfiii_param_0];
	ld.param.u64 	%rd2, [_Z6VecAddPKfS0_Pfiii_param_1];
	ld.param.u64 	%rd3, [_Z6VecAddPKfS0_Pfiii_param_2];
	ld.param.u32 	%r2, [_Z6VecAddPKfS0_Pfiii_param_3];
	ld.param.u32 	%r3, [_Z6VecAddPKfS0_Pfiii_param_4];
	ld.param.u32 	%r4, [_Z6VecAddPKfS0_Pfiii_param_5];
	div.s32 	%r5, %r2, %r3;
	mov.u32 	%r6, %ntid.x;
	mov.u32 	%r7, %ctaid.x;
	mov.u32 	%r8, %tid.x;
	mad.lo.s32 	%r9, %r6, %r7, %r8;
	mad.lo.s32 	%r1, %r5, %r4, %r9;
	setp.ge.s32 	%p1, %r1, %r2;
	@%p1 bra 	$L__BB0_2;
	cvta.to.global.u64 	%rd4, %rd1;
	cvta.to.global.u64 	%rd5, %rd2;
	cvta.to.global.u64 	%rd6, %rd3;
	mul.wide.s32 	%rd7, %r1, 4;
	add.s64 	%rd8, %rd4, %rd7;
	ld.global.f32 	%f1, [%rd8];
	cvt.f64.f32 	%fd1, %f1;
	rcp.rn.f64 	%fd2, %fd1;
	add.s64 	%rd9, %rd5, %rd7;
	ld.global.f32 	%f2, [%rd9];
	cvt.f64.f32 	%fd3, %f2;
	rcp.rn.f64 	%fd4, %fd3;
	add.f64 	%fd5, %fd2, %fd4;
	cvt.rn.f32.f64 	%f3, %fd5;
	add.s64 	%rd10, %rd6, %rd7;
	st.global.f32 	[%rd10], %f3;
$L__BB0_2:
	bar.sync 	0;
	ret;

}


// ===== COMPILED SASS (sm_100) =====

	.target	sm_100

	.elftype	@"ET_EXEC"


//--------------------- .note.nv.tkinfo           --------------------------
	.section	.note.nv.tkinfo,"",@"SHT_NOTE"
	.sectionflags	@"SHF_NOTE_NV_TKINFO"
	.tkinfo
        /*0018*/ 	.word	0x00000002
        /*0030*/ 	.string	""
        /*0030*/ 	.string	"ptxas"
        /*0030*/ 	.string	"Cuda compilation tools, release 13.0, V13.0.88"
        /*0030*/ 	.string	"Build cuda_13.0.r13.0/compiler.36424714_0"
        /*0030*/ 	.string	"-arch sm_100 -m 64 "



//--------------------- .note.nv.cuinfo           --------------------------
	.section	.note.nv.cuinfo,"",@"SHT_NOTE"
	.sectionflags	@"SHF_NOTE_NV_CUINFO"
        /*0018*/ 	.short	0x0002
        /*001a*/ 	.short	0x0064
        /*001c*/ 	.short	0x0082
	.zero		2


//--------------------- .nv.info                  --------------------------
	.section	.nv.info,"",@"SHT_CUDA_INFO"
	.align	4


	//----- nvinfo : EIATTR_REGCOUNT
	.align		4
        /*0000*/ 	.byte	0x04, 0x2f
        /*0002*/ 	.short	(.L_1 - .L_0)
	.align		4
.L_0:
        /*0004*/ 	.word	index@(_Z6VecAddPKfS0_Pfiii)
        /*0008*/ 	.word	0x00000014


	//----- nvinfo : EIATTR_FRAME_SIZE
	.align		4
.L_1:
        /*000c*/ 	.byte	0x04, 0x11
        /*000e*/ 	.short	(.L_3 - .L_2)
	.align		4
.L_2:
        /*0010*/ 	.word	index@($__internal_0_$__cuda_sm20_dblrcp_rn_slowpath_v3)
        /*0014*/ 	.word	0x00000000


	//----- nvinfo : EIATTR_FRAME_SIZE
	.align		4
.L_3:
        /*0018*/ 	.byte	0x04, 0x11
        /*001a*/ 	.short	(.L_5 - .L_4)
	.align		4
.L_4:
        /*001c*/ 	.word	index@(_Z6VecAddPKfS0_Pfiii)
        /*0020*/ 	.word	0x00000000


	//----- nvinfo : EIATTR_MIN_STACK_SIZE
	.align		4
.L_5:
        /*0024*/ 	.byte	0x04, 0x12
        /*0026*/ 	.short	(.L_7 - .L_6)
	.align		4
.L_6:
        /*0028*/ 	.word	index@(_Z6VecAddPKfS0_Pfiii)
        /*002c*/ 	.word	0x00000000
.L_7:


//--------------------- .nv.compat                --------------------------
	.section	.nv.compat,"",@"SHT_CUDA_COMPAT_INFO"
	.align	4
        /*0000*/ 	.byte	0x02, 0x09, 0x00, 0x00, 0x02, 0x02, 0x01, 0x00, 0x02, 0x05, 0x05, 0x00, 0x03, 0x07, 0x01, 0x01
        /*0010*/ 	.byte	0x02, 0x03, 0x00, 0x00, 0x02, 0x06, 0x01, 0x00, 0x04, 0x0b, 0x08, 0x00, 0x01, 0x00, 0x00, 0x00
        /*0020*/ 	.byte	0x00, 0x00, 0x00, 0x00


//--------------------- .nv.info._Z6VecAddPKfS0_Pfiii --------------------------
	.section	.nv.info._Z6VecAddPKfS0_Pfiii,"",@"SHT_CUDA_INFO"
	.sectionflags	@""
	.align	4


	//----- nvinfo : EIATTR_CUDA_API_VERSION
	.align		4
        /*0000*/ 	.byte	0x04, 0x37
        /*0002*/ 	.short	(.L_9 - .L_8)
.L_8:
        /*0004*/ 	.word	0x00000082


	//----- nvinfo : EIATTR_KPARAM_INFO
	.align		4
.L_9:
        /*0008*/ 	.byte	0x04, 0x17
        /*000a*/ 	.short	(.L_11 - .L_10)
.L_10:
        /*000c*/ 	.word	0x00000000
        /*0010*/ 	.short	0x0005
        /*0012*/ 	.short	0x0020
        /*0014*/ 	.byte	0x00, 0xf0, 0x11, 0x00


	//----- nvinfo : EIATTR_KPARAM_INFO
	.align		4
.L_11:
        /*0018*/ 	.byte	0x04, 0x17
        /*001a*/ 	.short	(.L_13 - .L_12)
.L_12:
        /*001c*/ 	.word	0x00000000
        /*0020*/ 	.short	0x0004
        /*0022*/ 	.short	0x001c
        /*0024*/ 	.byte	0x00, 0xf0, 0x11, 0x00


	//----- nvinfo : EIATTR_KPARAM_INFO
	.align		4
.L_13:
        /*0028*/ 	.byte	0x04, 0x17
        /*002a*/ 	.short	(.L_15 - .L_14)
.L_14:
        /*002c*/ 	.word	0x00000000
        /*0030*/ 	.short	0x0003
        /*0032*/ 	.short	0x0018
        /*0034*/ 	.byte	0x00, 0xf0, 0x11, 0x00


	//----- nvinfo : EIATTR_KPARAM_INFO
	.align		4
.L_15:
        /*0038*/ 	.byte	0x04, 0x17
        /*003a*/ 	.short	(.L_17 - .L_16)
.L_16:
        /*003c*/ 	.word	0x00000000
        /*0040*/ 	.short	0x0002
        /*0042*/ 	.short	0x0010
        /*0044*/ 	.byte	0x00, 0xf5, 0x21, 0x00


	//----- nvinfo : EIATTR_KPARAM_INFO
	.align		4
.L_17:
        /*0048*/ 	.byte	0x04, 0x17
        /*004a*/ 	.short	(.L_19 - .L_18)
.L_18:
        /*004c*/ 	.word	0x00000000
        /*0050*/ 	.short	0x0001
        /*0052*/ 	.short	0x0008
        /*0054*/ 	.byte	0x00, 0xf5, 0x21, 0x00


	//----- nvinfo : EIATTR_KPARAM_INFO
	.align		4
.L_19:
        /*0058*/ 	.byte	0x04, 0x17
        /*005a*/ 	.short	(.L_21 - .L_20)
.L_20:
        /*005c*/ 	.word	0x00000000
        /*0060*/ 	.short	0x0000
        /*0062*/ 	.short	0x0000
        /*0064*/ 	.byte	0x00, 0xf5, 0x21, 0x00


	//----- nvinfo : EIATTR_SPARSE_MMA_MASK
	.align		4
.L_21:
        /*0068*/ 	.byte	0x03, 0x50
        /*006a*/ 	.short	0x0000


	//----- nvinfo : EIATTR_MAXREG_COUNT
	.align		4
        /*006c*/ 	.byte	0x03, 0x1b
        /*006e*/ 	.short	0x00ff


	//----- nvinfo : EIATTR_NUM_BARRIERS
	.align		4
        /*0070*/ 	.byte	0x02, 0x4c
        /*0072*/ 	.byte	0x01
	.zero		1


	//----- nvinfo : EIATTR_MERCURY_ISA_VERSION
	.align		4
        /*0074*/ 	.byte	0x03, 0x5f
        /*0076*/ 	.short	0x0101


	//----- nvinfo : EIATTR_VRC_CTA_INIT_COUNT
	.align		4
        /*0078*/ 	.byte	0x02, 0x4a
	.zero		1
	.zero		1


	//----- nvinfo : EIATTR_EXIT_INSTR_OFFSETS
	.align		4
        /*007c*/ 	.byte	0x04, 0x1c
        /*007e*/ 	.short	(.L_23 - .L_22)


	//   ....[0]....
.L_22:
        /*0080*/ 	.word	0x000005e0


	//----- nvinfo : EIATTR_CRS_STACK_SIZE
	.align		4
.L_23:
        /*0084*/ 	.byte	0x04, 0x1e
        /*0086*/ 	.short	(.L_25 - .L_24)
.L_24:
        /*0088*/ 	.word	0x00000000


	//----- nvinfo : EIATTR_CBANK_PARAM_SIZE
	.align		4
.L_25:
        /*008c*/ 	.byte	0x03, 0x19
        /*008e*/ 	.short	0x0024


	//----- nvinfo : EIATTR_PARAM_CBANK
	.align		4
        /*0090*/ 	.byte	0x04, 0x0a
        /*0092*/ 	.short	(.L_27 - .L_26)
	.align		4
.L_26:
        /*0094*/ 	.word	index@(.nv.constant0._Z6VecAddPKfS0_Pfiii)
        /*0098*/ 	.short	0x0380
        /*009a*/ 	.short	0x0024


	//----- nvinfo : EIATTR_SW_WAR
	.align		4
.L_27:
        /*009c*/ 	.byte	0x04, 0x36
        /*009e*/ 	.short	(.L_29 - .L_28)
.L_28:
        /*00a0*/ 	.word	0x00000008
.L_29:


//--------------------- .nv.callgraph             --------------------------
	.section	.nv.callgraph,"",@"SHT_CUDA_CALLGRAPH"
	.align	4
	.sectionentsize	8
	.align		4
        /*0000*/ 	.word	0x00000000
	.align		4
        /*0004*/ 	.word	0xffffffff
	.align		4
        /*0008*/ 	.word	0x00000000
	.align		4
        /*000c*/ 	.word	0xfffffffe
	.align		4
        /*0010*/ 	.word	0x00000000
	.align		4
        /*0014*/ 	.word	0xfffffffd
	.align		4
        /*0018*/ 	.word	0x00000000
	.align		4
        /*001c*/ 	.word	0xfffffffc


//--------------------- .text._Z6VecAddPKfS0_Pfiii --------------------------
	.section	.text._Z6VecAddPKfS0_Pfiii,"ax",@progbits
	.align	128
        .global         _Z6VecAddPKfS0_Pfiii
        .type           _Z6VecAddPKfS0_Pfiii,@function
        .size           _Z6VecAddPKfS0_Pfiii,(.L_x_11 - _Z6VecAddPKfS0_Pfiii)
        .other          _Z6VecAddPKfS0_Pfiii,@"STO_CUDA_ENTRY STV_DEFAULT"
_Z6VecAddPKfS0_Pfiii:
.text._Z6VecAddPKfS0_Pfiii:
[----:B------:R-:W-:Y:S08]  /*0000*/  LDC R1, c[0x0][0x37c] ;  /* 0x0000df00ff017b82 */ /* 0x000ff00000000800 */
[----:B------:R-:W0:Y:S01]  /*0010*/  LDC.64 R2, c[0x0][0x398] ;  /* 0x0000e600ff027b82 */ /* 0x000e220000000a00 */
[----:B------:R-:W1:Y:S01]  /*0020*/  LDCU UR4, c[0x0][0x360] ;  /* 0x00006c00ff0477ac */ /* 0x000e620008000800 */
[----:B------:R-:W-:Y:S01]  /*0030*/  BSSY.RECONVERGENT B0, `(.L_x_0) ;  /* 0x0000059000007945 */ /* 0x000fe20003800200 */
[----:B------:R-:W2:Y:S01]  /*0040*/  LDCU UR5, c[0x0][0x3a0] ;  /* 0x00007400ff0577ac */ /* 0x000ea20008000800 */
[----:B0-----:R-:W-:-:S04]  /*0050*/  IABS R9, R3 ;  /* 0x0000000300097213 */ /* 0x001fc80000000000 */
[----:B------:R-:W0:Y:S08]  /*0060*/  I2F.RP R0, R9 ;  /* 0x0000000900007306 */ /* 0x000e300000209400 */
[----:B0-----:R-:W0:Y:S02]  /*0070*/  MUFU.RCP R0, R0 ;  /* 0x0000000000007308 */ /* 0x001e240000001000 */
[----:B0-----:R-:W-:-:S06]  /*0080*/  VIADD R4, R0, 0xffffffe ;  /* 0x0ffffffe00047836 */ /* 0x001fcc0000000000 */
[----:B------:R0:W3:Y:S02]  /*0090*/  F2I.FTZ.U32.TRUNC.NTZ R5, R4 ;  /* 0x0000000400057305 */ /* 0x0000e4000021f000 */
[----:B0-----:R-:W-:Y:S02]  /*00a0*/  IMAD.MOV.U32 R4, RZ, RZ, RZ ;  /* 0x000000ffff047224 */ /* 0x001fe400078e00ff */
[----:B---3--:R-:W-:-:S04]  /*00b0*/  IMAD.MOV R6, RZ, RZ, -R5 ;  /* 0x000000ffff067224 */ /* 0x008fc800078e0a05 */
[----:B------:R-:W-:Y:S01]  /*00c0*/  IMAD R7, R6, R9, RZ ;  /* 0x0000000906077224 */ /* 0x000fe200078e02ff */
[----:B------:R-:W-:-:S03]  /*00d0*/  IABS R6, R2 ;  /* 0x0000000200067213 */ /* 0x000fc60000000000 */
[----:B------:R-:W-:Y:S02]  /*00e0*/  IMAD.HI.U32 R5, R5, R7, R4 ;  /* 0x0000000705057227 */ /* 0x000fe400078e0004 */
[----:B------:R-:W1:Y:S04]  /*00f0*/  S2R R4, SR_CTAID.X ;  /* 0x0000000000047919 */ /* 0x000e680000002500 */
[----:B------:R-:W-:Y:S01]  /*0100*/  IMAD.HI.U32 R5, R5, R6, RZ ;  /* 0x0000000605057227 */ /* 0x000fe200078e00ff */
[----:B------:R-:W1:Y:S03]  /*0110*/  S2R R7, SR_TID.X ;  /* 0x0000000000077919 */ /* 0x000e660000002100 */
[----:B------:R-:W-:-:S04]  /*0120*/  IMAD.MOV R0, RZ, RZ, -R5 ;  /* 0x000000ffff007224 */ /* 0x000fc800078e0a05 */
[----:B------:R-:W-:-:S05]  /*0130*/  IMAD R0, R9, R0, R6 ;  /* 0x0000000009007224 */ /* 0x000fca00078e0206 */
[----:B------:R-:W-:-:S13]  /*0140*/  ISETP.GT.U32.AND P2, PT, R9, R0, PT ;  /* 0x000000000900720c */ /* 0x000fda0003f44070 */
[-C--:B------:R-:W-:Y:S01]  /*0150*/  @!P2 IADD3 R0, PT, PT, R0, -R9.reuse, RZ ;  /* 0x800000090000a210 */ /* 0x080fe20007ffe0ff */
[----:B------:R-:W-:Y:S01]  /*0160*/  @!P2 VIADD R5, R5, 0x1 ;  /* 0x000000010505a836 */ /* 0x000fe20000000000 */
[----:B------:R-:W-:Y:S02]  /*0170*/  ISETP.NE.AND P2, PT, R3, RZ, PT ;  /* 0x000000ff0300720c */ /* 0x000fe40003f45270 */
[----:B------:R-:W-:Y:S02]  /*0180*/  ISETP.GE.U32.AND P0, PT, R0, R9, PT ;  /* 0x000000090000720c */ /* 0x000fe40003f06070 */
[----:B------:R-:W-:-:S04]  /*0190*/  LOP3.LUT R0, R2, R3, RZ, 0x3c, !PT ;  /* 0x0000000302007212 */ /* 0x000fc800078e3cff */
[----:B------:R-:W-:Y:S01]  /*01a0*/  ISETP.GE.AND P1, PT, R0, RZ, PT ;  /* 0x000000ff0000720c */ /* 0x000fe20003f26270 */
[----:B-1----:R-:W-:-:S06]  /*01b0*/  IMAD R0, R4, UR4, R7 ;  /* 0x0000000404007c24 */ /* 0x002fcc000f8e0207 */
[----:B------:R-:W-:-:S06]  /*01c0*/  @P0 VIADD R5, R5, 0x1 ;  /* 0x0000000105050836 */ /* 0x000fcc0000000000 */
[----:B------:R-:W-:Y:S01]  /*01d0*/  @!P1 IMAD.MOV R5, RZ, RZ, -R5 ;  /* 0x000000ffff059224 */ /* 0x000fe200078e0a05 */
[----:B------:R-:W-:-:S05]  /*01e0*/  @!P2 LOP3.LUT R5, RZ, R3, RZ, 0x33, !PT ;  /* 0x00000003ff05a212 */ /* 0x000fca00078e33ff */
[----:B--2---:R-:W-:-:S05]  /*01f0*/  IMAD R3, R5, UR5, R0 ;  /* 0x0000000505037c24 */ /* 0x004fca000f8e0200 */
[----:B------:R-:W-:-:S13]  /*0200*/  ISETP.GE.AND P0, PT, R3, R2, PT ;  /* 0x000000020300720c */ /* 0x000fda0003f06270 */
[----:B------:R-:W-:Y:S05]  /*0210*/  @P0 BRA `(.L_x_1) ;  /* 0x0000000000e80947 */ /* 0x000fea0003800000 */
[----:B------:R-:W0:Y:S08]  /*0220*/  LDC.64 R12, c[0x0][0x358] ;  /* 0x0000d600ff0c7b82 */ /* 0x000e300000000a00 */
[----:B------:R-:W1:Y:S01]  /*0230*/  LDC.64 R6, c[0x0][0x380] ;  /* 0x0000e000ff067b82 */ /* 0x000e620000000a00 */
[----:B0-----:R-:W-:Y:S02]  /*0240*/  R2UR UR4, R12 ;  /* 0x000000000c0472ca */ /* 0x001fe400000e0000 */
[----:B------:R-:W-:Y:S01]  /*0250*/  R2UR UR5, R13 ;  /* 0x000000000d0572ca */ /* 0x000fe200000e0000 */
[----:B-1----:R-:W-:-:S12]  /*0260*/  IMAD.WIDE R6, R3, 0x4, R6 ;  /* 0x0000000403067825 */ /* 0x002fd800078e0206 */
[----:B------:R-:W2:Y:S01]  /*0270*/  LDG.E R6, desc[UR4][R6.64] ;  /* 0x0000000406067981 */ /* 0x000ea2000c1e1900 */
[----:B------:R-:W-:Y:S01]  /*0280*/  BSSY.RECONVERGENT B1, `(.L_x_2) ;  /* 0x0000013000017945 */ /* 0x000fe20003800200 */
[----:B--2---:R-:W0:Y:S08]  /*0290*/  F2F.F64.F32 R14, R6 ;  /* 0x00000006000e7310 */ /* 0x004e300000201800 */
[----:B0-----:R-:W0:Y:S01]  /*02a0*/  MUFU.RCP64H R5, R15 ;  /* 0x0000000f00057308 */ /* 0x001e220000001800 */
[----:B------:R-:W-:-:S04]  /*02b0*/  IADD3 R4, PT, PT, R15, 0x300402, RZ ;  /* 0x003004020f047810 */ /* 0x000fc80007ffe0ff */
[----:B------:R-:W-:Y:S02]  /*02c0*/  FSETP.GEU.AND P0, PT, |R4|, 5.8789094863358348022e-39, PT ;  /* 0x004004020400780b */ /* 0x000fe40003f0e200 */
[----:B0-----:R-:W-:-:S08]  /*02d0*/  DFMA R8, -R14, R4, 1 ;  /* 0x3ff000000e08742b */ /* 0x001fd00000000104 */
[----:B------:R-:W-:-:S08]  /*02e0*/  DFMA R8, R8, R8, R8 ;  /* 0x000000080808722b */ /* 0x000fd00000000008 */
[----:B------:R-:W-:-:S08]  /*02f0*/  DFMA R8, R4, R8, R4 ;  /* 0x000000080408722b */ /* 0x000fd00000000004 */
[----:B------:R-:W-:-:S08]  /*0300*/  DFMA R10, -R14, R8, 1 ;  /* 0x3ff000000e0a742b */ /* 0x000fd00000000108 */
[----:B------:R-:W-:Y:S01]  /*0310*/  DFMA R4, R8, R10, R8 ;  /* 0x0000000a0804722b */ /* 0x000fe20000000008 */
[----:B------:R-:W-:Y:S10]  /*0320*/  @P0 BRA `(.L_x_3) ;  /* 0x0000000000200947 */ /* 0x000ff40003800000 */
[----:B------:R-:W-:Y:S01]  /*0330*/  LOP3.LUT R0, R15, 0x7fffffff, RZ, 0xc0, !PT ;  /* 0x7fffffff0f007812 */ /* 0x000fe200078ec0ff */
[----:B------:R-:W-:Y:S02]  /*0340*/  IMAD.MOV.U32 R6, RZ, RZ, R14 ;  /* 0x000000ffff067224 */ /* 0x000fe400078e000e */
[----:B------:R-:W-:Y:S02]  /*0350*/  IMAD.MOV.U32 R7, RZ, RZ, R15 ;  /* 0x000000ffff077224 */ /* 0x000fe400078e000f */
[----:B------:R-:W-:Y:S01]  /*0360*/  VIADD R10, R0, 0xfff00000 ;  /* 0xfff00000000a7836 */ /* 0x000fe20000000000 */
[----:B------:R-:W-:-:S07]  /*0370*/  MOV R0, 0x390 ;  /* 0x0000039000007802 */ /* 0x000fce0000000f00 */
[----:B------:R-:W-:Y:S05]  /*0380*/  CALL.REL.NOINC `($__internal_0_$__cuda_sm20_dblrcp_rn_slowpath_v3) ;  /* 0x0000000000987944 */ /* 0x000fea0003c00000 */
[----:B------:R-:W-:Y:S01]  /*0390*/  MOV R4, R8 ;  /* 0x0000000800047202 */ /* 0x000fe20000000f00 */
[----:B------:R-:W-:-:S07]  /*03a0*/  IMAD.MOV.U32 R5, RZ, RZ, R9 ;  /* 0x000000ffff057224 */ /* 0x000fce00078e0009 */
.L_x_3:
[----:B------:R-:W-:Y:S05]  /*03b0*/  BSYNC.RECONVERGENT B1 ;  /* 0x0000000000017941 */ /* 0x000fea0003800200 */
.L_x_2:
[----:B------:R-:W0:Y:S01]  /*03c0*/  LDC.64 R6, c[0x0][0x388] ;  /* 0x0000e200ff067b82 */ /* 0x000e220000000a00 */
[----:B------:R-:W-:Y:S02]  /*03d0*/  R2UR UR4, R12 ;  /* 0x000000000c0472ca */ /* 0x000fe400000e0000 */
[----:B------:R-:W-:Y:S01]  /*03e0*/  R2UR UR5, R13 ;  /* 0x000000000d0572ca */ /* 0x000fe200000e0000 */
[----:B0-----:R-:W-:-:S12]  /*03f0*/  IMAD.WIDE R6, R3, 0x4, R6 ;  /* 0x0000000403067825 */ /* 0x001fd800078e0206 */
[----:B------:R-:W2:Y:S01]  /*0400*/  LDG.E R6, desc[UR4][R6.64] ;  /* 0x0000000406067981 */ /* 0x000ea2000c1e1900 */
[----:B------:R-:W-:Y:S01]  /*0410*/  BSSY.RECONVERGENT B1, `(.L_x_4) ;  /* 0x0000013000017945 */ /* 0x000fe20003800200 */
[----:B--2---:R-:W0:Y:S08]  /*0420*/  F2F.F64.F32 R16, R6 ;  /* 0x0000000600107310 */ /* 0x004e300000201800 */
[----:B0-----:R-:W0:Y:S01]  /*0430*/  MUFU.RCP64H R9, R17 ;  /* 0x0000001100097308 */ /* 0x001e220000001800 */
[----:B------:R-:W-:-:S05]  /*0440*/  VIADD R8, R17, 0x300402 ;  /* 0x0030040211087836 */ /* 0x000fca0000000000 */
[----:B------:R-:W-:Y:S01]  /*0450*/  FSETP.GEU.AND P0, PT, |R8|, 5.8789094863358348022e-39, PT ;  /* 0x004004020800780b */ /* 0x000fe20003f0e200 */
[----:B0-----:R-:W-:-:S08]  /*0460*/  DFMA R10, -R16, R8, 1 ;  /* 0x3ff00000100a742b */ /* 0x001fd00000000108 */
[----:B------:R-:W-:-:S08]  /*0470*/  DFMA R10, R10, R10, R10 ;  /* 0x0000000a0a0a722b */ /* 0x000fd0000000000a */
[----:B------:R-:W-:-:S08]  /*0480*/  DFMA R10, R8, R10, R8 ;  /* 0x0000000a080a722b */ /* 0x000fd00000000008 */
[----:B------:R-:W-:-:S08]  /*0490*/  DFMA R14, -R16, R10, 1 ;  /* 0x3ff00000100e742b */ /* 0x000fd0000000010a */
[----:B------:R-:W-:Y:S01]  /*04a0*/  DFMA R10, R10, R14, R10 ;  /* 0x0000000e0a0a722b */ /* 0x000fe2000000000a */
[----:B------:R-:W-:Y:S10]  /*04b0*/  @P0 BRA `(.L_x_5) ;  /* 0x0000000000200947 */ /* 0x000ff40003800000 */
[----:B------:R-:W-:Y:S01]  /*04c0*/  LOP3.LUT R0, R17, 0x7fffffff, RZ, 0xc0, !PT ;  /* 0x7fffffff11007812 */ /* 0x000fe200078ec0ff */
[----:B------:R-:W-:Y:S01]  /*04d0*/  IMAD.MOV.U32 R6, RZ, RZ, R16 ;  /* 0x000000ffff067224 */ /* 0x000fe200078e0010 */
[----:B------:R-:W-:-:S03]  /*04e0*/  MOV R7, R17 ;  /* 0x0000001100077202 */ /* 0x000fc60000000f00 */
[----:B------:R-:W-:Y:S01]  /*04f0*/  VIADD R10, R0, 0xfff00000 ;  /* 0xfff00000000a7836 */ /* 0x000fe20000000000 */
[----:B------:R-:W-:-:S07]  /*0500*/  MOV R0, 0x520 ;  /* 0x0000052000007802 */ /* 0x000fce0000000f00 */
[----:B------:R-:W-:Y:S05]  /*0510*/  CALL.REL.NOINC `($__internal_0_$__cuda_sm20_dblrcp_rn_slowpath_v3) ;  /* 0x0000000000347944 */ /* 0x000fea0003c00000 */
[----:B------:R-:W-:Y:S02]  /*0520*/  IMAD.MOV.U32 R10, RZ, RZ, R8 ;  /* 0x000000ffff0a7224 */ /* 0x000fe400078e0008 */
[----:B------:R-:W-:-:S07]  /*0530*/  IMAD.MOV.U32 R11, RZ, RZ, R9 ;  /* 0x000000ffff0b7224 */ /* 0x000fce00078e0009 */
.L_x_5:
[----:B------:R-:W-:Y:S05]  /*0540*/  BSYNC.RECONVERGENT B1 ;  /* 0x0000000000017941 */ /* 0x000fea0003800200 */
.L_x_4:
[----:B------:R-:W0:Y:S01]  /*0550*/  LDC.64 R6, c[0x0][0x390] ;  /* 0x0000e400ff067b82 */ /* 0x000e220000000a00 */
[----:B------:R-:W-:Y:S01]  /*0560*/  DADD R4, R10, R4 ;  /* 0x000000000a047229 */ /* 0x000fe20000000004 */
[----:B------:R-:W-:Y:S02]  /*0570*/  R2UR UR4, R12 ;  /* 0x000000000c0472ca */ /* 0x000fe400000e0000 */
[----:B------:R-:W-:-:S07]  /*0580*/  R2UR UR5, R13 ;  /* 0x000000000d0572ca */ /* 0x000fce00000e0000 */
[----:B------:R-:W1:Y:S01]  /*0590*/  F2F.F32.F64 R5, R4 ;  /* 0x0000000400057310 */ /* 0x000e620000301000 */
[----:B0-----:R-:W-:-:S05]  /*05a0*/  IMAD.WIDE R2, R3, 0x4, R6 ;  /* 0x0000000403027825 */ /* 0x001fca00078e0206 */
[----:B-1----:R0:W-:Y:S02]  /*05b0*/  STG.E desc[UR4][R2.64], R5 ;  /* 0x0000000502007986 */ /* 0x0021e4000c101904 */
.L_x_1:
[----:B------:R-:W-:Y:S05]  /*05c0*/  BSYNC.RECONVERGENT B0 ;  /* 0x0000000000007941 */ /* 0x000fea0003800200 */
.L_x_0:
[----:B------:R-:W-:Y:S06]  /*05d0*/  BAR.SYNC.DEFER_BLOCKING 0x0 ;  /* 0x0000000000007b1d */ /* 0x000fec0000010000 */
[----:B------:R-:W-:Y:S05]  /*05e0*/  EXIT ;  /* 0x000000000000794d */ /* 0x000fea0003800000 */
        .weak           $__internal_0_$__cuda_sm20_dblrcp_rn_slowpath_v3
        .type           $__internal_0_$__cuda_sm20_dblrcp_rn_slowpath_v3,@function
        .size           $__internal_0_$__cuda_sm20_dblrcp_rn_slowpath_v3,(.L_x_11 - $__internal_0_$__cuda_sm20_dblrcp_rn_slowpath_v3)
$__internal_0_$__cuda_sm20_dblrcp_rn_slowpath_v3:
[----:B------:R-:W-:Y:S01]  /*05f0*/  DSETP.GTU.AND P0, PT, |R6|, +INF , PT ;  /* 0x7ff000000600742a */ /* 0x000fe20003f0c200 */
[----:B------:R-:W-:-:S13]  /*0600*/  BSSY.RECONVERGENT B2, `(.L_x_6) ;  /* 0x0000023000027945 */ /* 0x000fda0003800200 */
[----:B------:R-:W-:Y:S05]  /*0610*/  @P0 BRA `(.L_x_7) ;  /* 0x00000000007c0947 */ /* 0x000fea0003800000 */
[----:B------:R-:W-:-:S04]  /*0620*/  LOP3.LUT R11, R7, 0x7fffffff, RZ, 0xc0, !PT ;  /* 0x7fffffff070b7812 */ /* 0x000fc800078ec0ff */
[----:B------:R-:W-:-:S04]  /*0630*/  IADD3 R2, PT, PT, R11, -0x1, RZ ;  /* 0xffffffff0b027810 */ /* 0x000fc80007ffe0ff */
[----:B------:R-:W-:-:S13]  /*0640*/  ISETP.GE.U32.AND P0, PT, R2, 0x7fefffff, PT ;  /* 0x7fefffff0200780c */ /* 0x000fda0003f06070 */
[----:B------:R-:W-:Y:S01]  /*0650*/  @P0 LOP3.LUT R9, R7, 0x7ff00000, RZ, 0x3c, !PT ;  /* 0x7ff0000007090812 */ /* 0x000fe200078e3cff */
[----:B------:R-:W-:Y:S01]  /*0660*/  @P0 IMAD.MOV.U32 R8, RZ, RZ, RZ ;  /* 0x000000ffff080224 */ /* 0x000fe200078e00ff */
[----:B------:R-:W-:Y:S06]  /*0670*/  @P0 BRA `(.L_x_8) ;  /* 0x00000000006c0947 */ /* 0x000fec0003800000 */
[----:B------:R-:W-:-:S13]  /*0680*/  ISETP.GE.U32.AND P0, PT, R11, 0x1000001, PT ;  /* 0x010000010b00780c */ /* 0x000fda0003f06070 */
[----:B------:R-:W-:Y:S05]  /*0690*/  @!P0 BRA `(.L_x_9) ;  /* 0x0000000000348947 */ /* 0x000fea0003800000 */
[----:B------:R-:W-:Y:S01]  /*06a0*/  VIADD R9, R7, 0xc0200000 ;  /* 0xc020000007097836 */ /* 0x000fe20000000000 */
[----:B------:R-:W-:-:S03]  /*06b0*/  MOV R8, R6 ;  /* 0x0000000600087202 */ /* 0x000fc60000000f00 */
[----:B------:R-:W0:Y:S03]  /*06c0*/  MUFU.RCP64H R11, R9 ;  /* 0x00000009000b7308 */ /* 0x000e260000001800 */
[----:B0-----:R-:W-:-:S08]  /*06d0*/  DFMA R14, -R8, R10, 1 ;  /* 0x3ff00000080e742b */ /* 0x001fd0000000010a */
[----:B------:R-:W-:-:S08]  /*06e0*/  DFMA R14, R14, R14, R14 ;  /* 0x0000000e0e0e722b */ /* 0x000fd0000000000e */
[----:B------:R-:W-:-:S08]  /*06f0*/  DFMA R14, R10, R14, R10 ;  /* 0x0000000e0a0e722b */ /* 0x000fd0000000000a */
[----:B------:R-:W-:-:S08]  /*0700*/  DFMA R10, -R8, R14, 1 ;  /* 0x3ff00000080a742b */ /* 0x000fd0000000010e */
[----:B------:R-:W-:-:S08]  /*0710*/  DFMA R10, R14, R10, R14 ;  /* 0x0000000a0e0a722b */ /* 0x000fd0000000000e */
[----:B------:R-:W-:-:S08]  /*0720*/  DMUL R10, R10, 2.2250738585072013831e-308 ;  /* 0x001000000a0a7828 */ /* 0x000fd00000000000 */
[----:B------:R-:W-:-:S08]  /*0730*/  DFMA R6, -R6, R10, 1 ;  /* 0x3ff000000606742b */ /* 0x000fd0000000010a */
[----:B------:R-:W-:-:S08]  /*0740*/  DFMA R6, R6, R6, R6 ;  /* 0x000000060606722b */ /* 0x000fd00000000006 */
[----:B------:R-:W-:Y:S01]  /*0750*/  DFMA R8, R10, R6, R10 ;  /* 0x000000060a08722b */ /* 0x000fe2000000000a */
[----:B------:R-:W-:Y:S10]  /*0760*/  BRA `(.L_x_8) ;  /* 0x0000000000307947 */ /* 0x000ff40003800000 */
.L_x_9:
[----:B------:R-:W-:Y:S01]  /*0770*/  DMUL R6, R6, 8.11296384146066816958e+31 ;  /* 0x4690000006067828 */ /* 0x000fe20000000000 */
[----:B------:R-:W-:-:S05]  /*0780*/  IMAD.MOV.U32 R8, RZ, RZ, R10 ;  /* 0x000000ffff087224 */ /* 0x000fca00078e000a */
[----:B------:R-:W0:Y:S02]  /*0790*/  MUFU.RCP64H R9, R7 ;  /* 0x0000000700097308 */ /* 0x000e240000001800 */
[----:B0-----:R-:W-:-:S08]  /*07a0*/  DFMA R10, -R6, R8, 1 ;  /* 0x3ff00000060a742b */ /* 0x001fd00000000108 */
[----:B------:R-:W-:-:S08]  /*07b0*/  DFMA R10, R10, R10, R10 ;  /* 0x0000000a0a0a722b */ /* 0x000fd0000000000a */
[----:B------:R-:W-:-:S08]  /*07c0*/  DFMA R10, R8, R10, R8 ;  /* 0x0000000a080a722b */ /* 0x000fd00000000008 */
[----:B------:R-:W-:-:S08]  /*07d0*/  DFMA R8, -R6, R10, 1 ;  /* 0x3ff000000608742b */ /* 0x000fd0000000010a */
[----:B------:R-:W-:-:S08]  /*07e0*/  DFMA R8, R10, R8, R10 ;  /* 0x000000080a08722b */ /* 0x000fd0000000000a */
[----:B------:R-:W-:Y:S01]  /*07f0*/  DMUL R8, R8, 8.11296384146066816958e+31 ;  /* 0x4690000008087828 */ /* 0x000fe20000000000 */
[----:B------:R-:W-:Y:S10]  /*0800*/  BRA `(.L_x_8) ;  /* 0x0000000000087947 */ /* 0x000ff40003800000 */
.L_x_7:
[----:B------:R-:W-:Y:S01]  /*0810*/  LOP3.LUT R9, R7, 0x80000, RZ, 0xfc, !PT ;  /* 0x0008000007097812 */ /* 0x000fe200078efcff */
[----:B------:R-:W-:-:S07]  /*0820*/  IMAD.MOV.U32 R8, RZ, RZ, R6 ;  /* 0x000000ffff087224 */ /* 0x000fce00078e0006 */
.L_x_8:
[----:B------:R-:W-:Y:S05]  /*0830*/  BSYNC.RECONVERGENT B2 ;  /* 0x0000000000027941 */ /* 0x000fea0003800200 */
.L_x_6:
[----:B------:R-:W-:Y:S01]  /*0840*/  MOV R6, R0 ;  /* 0x0000000000067202 */ /* 0x000fe20000000f00 */
[----:B------:R-:W-:-:S04]  /*0850*/  IMAD.MOV.U32 R7, RZ, RZ, 0x0 ;  /* 0x00000000ff077424 */ /* 0x000fc800078e00ff */
[----:B------:R-:W-:Y:S05]  /*0860*/  RET.REL.NODEC R6 `(_Z6VecAddPKfS0_Pfiii) ;  /* 0xfffffff406e47950 */ /* 0x000fea0003c3ffff */
.L_x_10:
[----:B------:R-:W-:-:S00]  /*0870*/  BRA `(.L_x_10) ;  /* 0xfffffffc00fc7947 */ /* 0x000fc0000383ffff */
[----:B------:R-:W-:-:S00]  /*0880*/  NOP ;  /* 0x0000000000007918 */ /* 0x000fc00000000000 */
[----:B------:R-:W-:-:S00]  /*0890*/  NOP ;  /* 0x0000000000007918 */ /* 0x000fc00000000000 */
[----:B------:R-:W-:-:S00]  /*08a0*/  NOP ;  /* 0x0000000000007918 */ /* 0x000fc00000000000 */
[----:B------:R-:W-:-:S00]  /*08b0*/  NOP ;  /* 0x0000000000007918 */ /* 0x000fc00000000000 */
[----:B------:R-:W-:-:S00]  /*08c0*/  NOP ;  /* 0x0000000000007918 */ /* 0x000fc00000000000 */
[----:B------:R-:W-:-:S00]  /*08d0*/  NOP ;  /* 0x0000000000007918 */ /* 0x000fc00000000000 */
[----:B------:R-:W-:-:S00]  /*08e0*/  NOP ;  /* 0x0000000000007918 */ /* 0x000fc00000000000 */
[----:B------:R-:W-:-:S00]  /*08f0*/  NOP ;  /* 0x0000000000007918 */ /* 0x000fc00000000000 */
.L_x_11:


//--------------------- .nv.shared.reserved.0     --------------------------
	.section	.nv.shared.reserved.0,"aw",@nobits
	.weak		__nv_reservedSMEM_offset_0_alias
	.size		__nv_reservedSMEM_offset_0_alias, 0, 64
	.other		__nv_reservedSMEM_offset_0_alias,@"STO_CUDA_RESERVED_SHARED STV_DEFAULT"
__nv_reservedSMEM_offset_0_alias:
	.zero		0
	.zero		64


//--------------------- .nv.constant0._Z6VecAddPKfS0_Pfiii --------------------------
	.section	.nv.constant0._Z6VecAddPKfS0_Pfiii,"a",@progbits
	.sectionflags	@""
	.align	4
.nv.constant0._Z6VecAddPKfS0_Pfiii:
	.zero		932


//--------------------- SYMBOLS --------------------------

	.type		.nv.reservedSmem.offset0,@object
	.size		.nv.reservedSmem.offset0,0x4
